	.headerflags	@"EF_CUDA_TEXMODE_UNIFIED EF_CUDA_64BIT_ADDRESS EF_CUDA_SM89 EF_CUDA_VIRTUAL_SM(EF_CUDA_SM89)"
	.elftype	@"ET_EXEC"


//--------------------- .nv.info                  --------------------------
	.section	.nv.info,"",@"SHT_CUDA_INFO"
	.align	4


	//----- nvinfo : EIATTR_REGCOUNT
	.align		4
        /*0000*/ 	.byte	0x04, 0x2f
        /*0002*/ 	.short	(.L_1 - .L_0)
	.align		4
.L_0:
        /*0004*/ 	.word	index@(triton__0d1d2d3d4d5de)
        /*0008*/ 	.word	0x0000003c


	//----- nvinfo : EIATTR_MAX_STACK_SIZE
	.align		4
.L_1:
        /*000c*/ 	.byte	0x04, 0x23
        /*000e*/ 	.short	(.L_3 - .L_2)
	.align		4
.L_2:
        /*0010*/ 	.word	index@(triton__0d1d2d3d4d5de)
        /*0014*/ 	.word	0x00000000


	//----- nvinfo : EIATTR_MIN_STACK_SIZE
	.align		4
.L_3:
        /*0018*/ 	.byte	0x04, 0x12
        /*001a*/ 	.short	(.L_5 - .L_4)
	.align		4
.L_4:
        /*001c*/ 	.word	index@(triton__0d1d2d3d4d5de)
        /*0020*/ 	.word	0x00000000


	//----- nvinfo : EIATTR_FRAME_SIZE
	.align		4
.L_5:
        /*0024*/ 	.byte	0x04, 0x11
        /*0026*/ 	.short	(.L_7 - .L_6)
	.align		4
.L_6:
        /*0028*/ 	.word	index@(triton__0d1d2d3d4d5de)
        /*002c*/ 	.word	0x00000000
.L_7:


//--------------------- .nv.info.triton__0d1d2d3d4d5de --------------------------
	.section	.nv.info.triton__0d1d2d3d4d5de,"",@"SHT_CUDA_INFO"
	.align	4


	//----- nvinfo : EIATTR_CUDA_API_VERSION
	.align		4
        /*0000*/ 	.byte	0x04, 0x37
        /*0002*/ 	.short	(.L_9 - .L_8)
.L_8:
        /*0004*/ 	.word	0x0000007b


	//----- nvinfo : EIATTR_PARAM_CBANK
	.align		4
.L_9:
        /*0008*/ 	.byte	0x04, 0x0a
        /*000a*/ 	.short	(.L_11 - .L_10)
	.align		4
.L_10:
        /*000c*/ 	.word	index@(.nv.constant0.triton__0d1d2d3d4d5de)
        /*0010*/ 	.short	0x0160
        /*0012*/ 	.short	0x002c


	//----- nvinfo : EIATTR_CBANK_PARAM_SIZE
	.align		4
.L_11:
        /*0014*/ 	.byte	0x03, 0x19
        /*0016*/ 	.short	0x002c


	//----- nvinfo : EIATTR_KPARAM_INFO
	.align		4
        /*0018*/ 	.byte	0x04, 0x17
        /*001a*/ 	.short	(.L_13 - .L_12)
.L_12:
        /*001c*/ 	.word	0x00000000
        /*0020*/ 	.short	0x0005
        /*0022*/ 	.short	0x0028
        /*0024*/ 	.byte	0x00, 0xf0, 0x11, 0x00


	//----- nvinfo : EIATTR_KPARAM_INFO
	.align		4
.L_13:
        /*0028*/ 	.byte	0x04, 0x17
        /*002a*/ 	.short	(.L_15 - .L_14)
.L_14:
        /*002c*/ 	.word	0x00000000
        /*0030*/ 	.short	0x0004
        /*0032*/ 	.short	0x0020
        /*0034*/ 	.byte	0x00, 0xf0, 0x21, 0x00


	//----- nvinfo : EIATTR_KPARAM_INFO
	.align		4
.L_15:
        /*0038*/ 	.byte	0x04, 0x17
        /*003a*/ 	.short	(.L_17 - .L_16)
.L_16:
        /*003c*/ 	.word	0x00000000
        /*0040*/ 	.short	0x0003
        /*0042*/ 	.short	0x0018
        /*0044*/ 	.byte	0x00, 0xf0, 0x21, 0x00


	//----- nvinfo : EIATTR_KPARAM_INFO
	.align		4
.L_17:
        /*0048*/ 	.byte	0x04, 0x17
        /*004a*/ 	.short	(.L_19 - .L_18)
.L_18:
        /*004c*/ 	.word	0x00000000
        /*0050*/ 	.short	0x0002
        /*0052*/ 	.short	0x0010
        /*0054*/ 	.byte	0x00, 0xf0, 0x21, 0x00


	//----- nvinfo : EIATTR_KPARAM_INFO
	.align		4
.L_19:
        /*0058*/ 	.byte	0x04, 0x17
        /*005a*/ 	.short	(.L_21 - .L_20)
.L_20:
        /*005c*/ 	.word	0x00000000
        /*0060*/ 	.short	0x0001
        /*0062*/ 	.short	0x0008
        /*0064*/ 	.byte	0x00, 0xf0, 0x21, 0x00


	//----- nvinfo : EIATTR_KPARAM_INFO
	.align		4
.L_21:
        /*0068*/ 	.byte	0x04, 0x17
        /*006a*/ 	.short	(.L_23 - .L_22)
.L_22:
        /*006c*/ 	.word	0x00000000
        /*0070*/ 	.short	0x0000
        /*0072*/ 	.short	0x0000
        /*0074*/ 	.byte	0x00, 0xf0, 0x21, 0x00


	//----- nvinfo : EIATTR_MAXREG_COUNT
	.align		4
.L_23:
        /*0078*/ 	.byte	0x03, 0x1b
        /*007a*/ 	.short	0x00ff


	//----- nvinfo : EIATTR_EXIT_INSTR_OFFSETS
	.align		4
        /*007c*/ 	.byte	0x04, 0x1c
        /*007e*/ 	.short	(.L_25 - .L_24)


	//   ....[0]....
.L_24:
        /*0080*/ 	.word	0x00001ca0


	//----- nvinfo : EIATTR_MAX_THREADS
	.align		4
.L_25:
        /*0084*/ 	.byte	0x04, 0x05
        /*0086*/ 	.short	(.L_27 - .L_26)
.L_26:
        /*0088*/ 	.word	0x00000080
        /*008c*/ 	.word	0x00000001
        /*0090*/ 	.word	0x00000001
.L_27:


//--------------------- .nv.rel.action            --------------------------
	.section	.nv.rel.action,"",@"SHT_CUDA_RELOCINFO"
	.align	8
	.sectionentsize	8
        /*0000*/ 	.byte	0x73, 0x00, 0x00, 0x00, 0x00, 0x00, 0x00, 0x00, 0x00, 0x00, 0x00, 0x11, 0x25, 0x00, 0x05, 0x36


//--------------------- .nv.constant0.triton__0d1d2d3d4d5de --------------------------
	.section	.nv.constant0.triton__0d1d2d3d4d5de,"a",@progbits
	.align	4
.nv.constant0.triton__0d1d2d3d4d5de:
	.zero		396


//--------------------- .text.triton__0d1d2d3d4d5de --------------------------
	.section	.text.triton__0d1d2d3d4d5de,"ax",@progbits
	.sectioninfo	@"SHI_REGISTERS=60"
	.align	128
        .global         triton__0d1d2d3d4d5de
        .type           triton__0d1d2d3d4d5de,@function
        .size           triton__0d1d2d3d4d5de,(.L_x_1 - triton__0d1d2d3d4d5de)
        .other          triton__0d1d2d3d4d5de,@"STO_CUDA_ENTRY STV_DEFAULT"
triton__0d1d2d3d4d5de:
.text.triton__0d1d2d3d4d5de:
[----:B------:R-:W-:-:S02]  /*0000*/  IMAD.MOV.U32 R1, RZ, RZ, c[0x0][0x28] ;  /* 0x00000a00ff017624 */ /* 0x000fc400078e00ff */
[----:B------:R-:W0:Y:S01]  /*0010*/  S2R R0, SR_TID.X ;  /* 0x0000000000007919 */ /* 0x000e220000002100 */
[----:B------:R-:W-:Y:S01]  /*0020*/  PRMT R19, RZ, 0x7610, R19 ;  /* 0x00007610ff137816 */ /* 0x000fe20000000013 */
[----:B------:R-:W-:Y:S01]  /*0030*/  ULDC.64 UR4, c[0x0][0x118] ;  /* 0x0000460000047ab9 */ /* 0x000fe20000000a00 */
[----:B------:R-:W-:Y:S01]  /*0040*/  PRMT R18, RZ, 0x7610, R18 ;  /* 0x00007610ff127816 */ /* 0x000fe20000000012 */
[----:B------:R-:W1:Y:S01]  /*0050*/  S2R R5, SR_CTAID.X ;  /* 0x0000000000057919 */ /* 0x000e620000002500 */
[----:B------:R-:W-:Y:S01]  /*0060*/  PRMT R17, RZ, 0x7610, R17 ;  /* 0x00007610ff117816 */ /* 0x000fe20000000011 */
[----:B0-----:R-:W-:Y:S01]  /*0070*/  IMAD.SHL.U32 R0, R0, 0x8, RZ ;  /* 0x0000000800007824 */ /* 0x001fe200078e00ff */
[----:B-1----:R-:W-:-:S04]  /*0080*/  SHF.R.S32.HI R29, RZ, 0x15, R5 ;  /* 0x00000015ff1d7819 */ /* 0x002fc80000011405 */
[----:B------:R-:W-:Y:S02]  /*0090*/  LOP3.LUT R0, R0, 0x3f8, RZ, 0xc0, !PT ;  /* 0x000003f800007812 */ /* 0x000fe400078ec0ff */
[----:B------:R-:W-:-:S03]  /*00a0*/  SGXT R29, R29, 0x1 ;  /* 0x000000011d1d781a */ /* 0x000fc60000000200 */
[----:B------:R-:W-:-:S05]  /*00b0*/  IMAD R4, R5, 0x400, R0 ;  /* 0x0000040005047824 */ /* 0x000fca00078e0200 */
[----:B------:R-:W-:Y:S02]  /*00c0*/  SHF.R.S32.HI R3, RZ, 0x1f, R4 ;  /* 0x0000001fff037819 */ /* 0x000fe40000011404 */
[-C--:B------:R-:W-:Y:S02]  /*00d0*/  LEA.HI R2, R29, R4.reuse, RZ, 0x8 ;  /* 0x000000041d027211 */ /* 0x080fe400078f40ff */
[----:B------:R-:W-:Y:S02]  /*00e0*/  LEA.HI R34, R3, R4, RZ, 0x15 ;  /* 0x0000000403227211 */ /* 0x000fe400078fa8ff */
[----:B------:R-:W-:Y:S02]  /*00f0*/  SHF.R.S32.HI R0, RZ, 0x8, R2 ;  /* 0x00000008ff007819 */ /* 0x000fe40000011402 */
[----:B------:R-:W-:Y:S02]  /*0100*/  SHF.R.S32.HI R5, RZ, 0x15, R34 ;  /* 0x00000015ff057819 */ /* 0x000fe40000011422 */
[----:B------:R-:W-:-:S02]  /*0110*/  SHF.R.S32.HI R3, RZ, 0x1f, R2 ;  /* 0x0000001fff037819 */ /* 0x000fc40000011402 */
[----:B------:R-:W-:Y:S02]  /*0120*/  LOP3.LUT R6, R5, 0xffff, RZ, 0xc0, !PT ;  /* 0x0000ffff05067812 */ /* 0x000fe400078ec0ff */
[----:B------:R-:W-:Y:S02]  /*0130*/  LEA.HI R3, R3, R0, RZ, 0xd ;  /* 0x0000000003037211 */ /* 0x000fe400078f68ff */
[----:B------:R-:W-:Y:S02]  /*0140*/  LEA.HI R6, R6, R5, RZ, 0x11 ;  /* 0x0000000506067211 */ /* 0x000fe400078f88ff */
[----:B------:R-:W-:Y:S02]  /*0150*/  LOP3.LUT R3, R3, 0xfe000, RZ, 0xc0, !PT ;  /* 0x000fe00003037812 */ /* 0x000fe400078ec0ff */
[----:B------:R-:W-:Y:S02]  /*0160*/  LOP3.LUT R6, R6, 0xfffe, RZ, 0xc0, !PT ;  /* 0x0000fffe06067812 */ /* 0x000fe400078ec0ff */
[----:B------:R-:W-:Y:S01]  /*0170*/  IADD3 R40, R4, 0x1, RZ ;  /* 0x0000000104287810 */ /* 0x000fe20007ffe0ff */
[----:B------:R-:W-:-:S02]  /*0180*/  IMAD.IADD R3, R0, 0x1, -R3 ;  /* 0x0000000100037824 */ /* 0x000fc400078e0a03 */
[----:B------:R-:W-:Y:S01]  /*0190*/  IMAD.MOV R7, RZ, RZ, -R6 ;  /* 0x000000ffff077224 */ /* 0x000fe200078e0a06 */
[----:B------:R-:W-:-:S04]  /*01a0*/  LEA.HI R6, R29, R4, RZ, 0x16 ;  /* 0x000000041d067211 */ /* 0x000fc800078fb0ff */
[----:B------:R-:W-:Y:S02]  /*01b0*/  PRMT R0, R7, 0x7710, RZ ;  /* 0x0000771007007816 */ /* 0x000fe400000000ff */
[----:B------:R-:W-:-:S03]  /*01c0*/  SHF.R.S32.HI R8, RZ, 0x16, R6 ;  /* 0x00000016ff087819 */ /* 0x000fc60000011406 */
[----:B------:R-:W-:Y:S01]  /*01d0*/  IMAD.IADD R6, R5, 0x1, R0 ;  /* 0x0000000105067824 */ /* 0x000fe200078e0200 */
[----:B------:R-:W-:Y:S01]  /*01e0*/  LOP3.LUT R5, R2, 0xffffff00, RZ, 0xc0, !PT ;  /* 0xffffff0002057812 */ /* 0x000fe200078ec0ff */
[----:B------:R-:W-:Y:S01]  /*01f0*/  IMAD R8, R3, 0x4, R8 ;  /* 0x0000000403087824 */ /* 0x000fe200078e0208 */
[----:B------:R-:W-:Y:S02]  /*0200*/  LEA.HI R0, R29, R40, RZ, 0x8 ;  /* 0x000000281d007211 */ /* 0x000fe400078f40ff */
[----:B------:R-:W-:Y:S01]  /*0210*/  PRMT R6, R6, 0x9910, RZ ;  /* 0x0000991006067816 */ /* 0x000fe200000000ff */
[----:B------:R-:W-:Y:S01]  /*0220*/  IMAD.SHL.U32 R39, R8, 0x400, RZ ;  /* 0x0000040008277824 */ /* 0x000fe200078e00ff */
[----:B------:R-:W-:Y:S01]  /*0230*/  LOP3.LUT R3, R0, 0xffffff00, RZ, 0xc0, !PT ;  /* 0xffffff0000037812 */ /* 0x000fe200078ec0ff */
[----:B------:R-:W-:Y:S02]  /*0240*/  IMAD.IADD R52, R4, 0x1, -R5 ;  /* 0x0000000104347824 */ /* 0x000fe400078e0a05 */
[----:B------:R-:W-:Y:S01]  /*0250*/  IMAD.MOV.U32 R0, RZ, RZ, R6 ;  /* 0x000000ffff007224 */ /* 0x000fe200078e0006 */
[----:B------:R-:W-:Y:S01]  /*0260*/  SHF.R.S32.HI R25, RZ, 0x1f, R39 ;  /* 0x0000001fff197819 */ /* 0x000fe20000011427 */
[----:B------:R-:W-:Y:S01]  /*0270*/  IMAD.IADD R50, R40, 0x1, -R3 ;  /* 0x0000000128327824 */ /* 0x000fe200078e0a03 */
[----:B------:R-:W-:Y:S01]  /*0280*/  IADD3 R7, P0, R52, R39, RZ ;  /* 0x0000002734077210 */ /* 0x000fe20007f1e0ff */
[----:B------:R-:W-:-:S03]  /*0290*/  IMAD.SHL.U32 R0, R0, 0x100, RZ ;  /* 0x0000010000007824 */ /* 0x000fc600078e00ff */
[----:B------:R-:W-:Y:S02]  /*02a0*/  LEA.HI.X.SX32 R9, R52, R25, 0x1, P0 ;  /* 0x0000001934097211 */ /* 0x000fe400000f0eff */
[----:B------:R-:W-:Y:S02]  /*02b0*/  SHF.R.S32.HI R2, RZ, 0x1f, R0 ;  /* 0x0000001fff027819 */ /* 0x000fe40000011400 */
[----:B------:R-:W-:Y:S02]  /*02c0*/  IADD3 R5, P0, R0, R7, RZ ;  /* 0x0000000700057210 */ /* 0x000fe40007f1e0ff */
[----:B------:R-:W-:Y:S02]  /*02d0*/  IADD3 R13, P1, R50, R39, RZ ;  /* 0x00000027320d7210 */ /* 0x000fe40007f3e0ff */
[----:B------:R-:W-:Y:S01]  /*02e0*/  LEA R8, P3, R7, c[0x0][0x160], 0x1 ;  /* 0x0000580007087a11 */ /* 0x000fe200078608ff */
[----:B------:R-:W-:Y:S01]  /*02f0*/  IMAD.X R14, R2, 0x1, R9, P0 ;  /* 0x00000001020e7824 */ /* 0x000fe200000e0609 */
[----:B------:R-:W-:-:S02]  /*0300*/  LEA.HI.X.SX32 R15, R50, R25, 0x1, P1 ;  /* 0x00000019320f7211 */ /* 0x000fc400008f0eff */
[C---:B------:R-:W-:Y:S02]  /*0310*/  ISETP.GE.AND P0, PT, R52.reuse, 0x80, PT ;  /* 0x000000803400780c */ /* 0x040fe40003f06270 */
[----:B------:R-:W-:Y:S02]  /*0320*/  LEA R10, P1, R5, c[0x0][0x160], 0x1 ;  /* 0x00005800050a7a11 */ /* 0x000fe400078208ff */
[----:B------:R-:W-:Y:S02]  /*0330*/  LEA.HI.X R9, R7, c[0x0][0x164], R9, 0x1, P3 ;  /* 0x0000590007097a11 */ /* 0x000fe400018f0c09 */
[--C-:B------:R-:W-:Y:S02]  /*0340*/  LEA.HI.X R11, R5, c[0x0][0x164], R14.reuse, 0x1, P1 ;  /* 0x00005900050b7a11 */ /* 0x100fe400008f0c0e */
[----:B------:R-:W-:Y:S02]  /*0350*/  ISETP.GT.AND P1, PT, R52, 0x7f, PT ;  /* 0x0000007f3400780c */ /* 0x000fe40003f24270 */
[----:B------:R-:W-:-:S02]  /*0360*/  PRMT R14, RZ, 0x7610, R14 ;  /* 0x00007610ff0e7816 */ /* 0x000fc4000000000e */
[----:B------:R-:W-:Y:S01]  /*0370*/  IADD3 R3, P2, R0, R13, RZ ;  /* 0x0000000d00037210 */ /* 0x000fe20007f5e0ff */
[----:B------:R0:W2:Y:S01]  /*0380*/  @!P0 LDG.E.U16 R19, [R10.64+0x100] ;  /* 0x000100040a138981 */ /* 0x0000a2000c1e1500 */
[C---:B------:R-:W-:Y:S02]  /*0390*/  ISETP.GE.AND P5, PT, R50.reuse, 0x80, PT ;  /* 0x000000803200780c */ /* 0x040fe40003fa6270 */
[----:B------:R-:W-:Y:S01]  /*03a0*/  ISETP.GT.AND P6, PT, R50, 0x7f, PT ;  /* 0x0000007f3200780c */ /* 0x000fe20003fc4270 */
[----:B------:R-:W3:Y:S01]  /*03b0*/  @!P0 LDG.E.U16 R18, [R8.64+0x500] ;  /* 0x0005000408128981 */ /* 0x000ee2000c1e1500 */
[----:B------:R-:W-:Y:S01]  /*03c0*/  IMAD.X R12, R2, 0x1, R15, P2 ;  /* 0x00000001020c7824 */ /* 0x000fe200010e060f */
[----:B------:R-:W-:Y:S02]  /*03d0*/  LEA R6, P2, R3, c[0x0][0x160], 0x1 ;  /* 0x0000580003067a11 */ /* 0x000fe400078408ff */
[----:B------:R-:W4:Y:S01]  /*03e0*/  @P1 LDG.E.U16 R17, [R8.64+0x300] ;  /* 0x0003000408111981 */ /* 0x000f22000c1e1500 */
[----:B------:R-:W-:-:S02]  /*03f0*/  PRMT R5, RZ, 0x7610, R5 ;  /* 0x00007610ff057816 */ /* 0x000fc40000000005 */
[----:B------:R-:W-:Y:S01]  /*0400*/  PRMT R16, RZ, 0x7610, R16 ;  /* 0x00007610ff107816 */ /* 0x000fe20000000010 */
[----:B------:R0:W5:Y:S01]  /*0410*/  @P1 LDG.E.U16 R14, [R10.64+-0x100] ;  /* 0xffff00040a0e1981 */ /* 0x000162000c1e1500 */
[----:B------:R-:W-:Y:S02]  /*0420*/  LEA.HI.X R7, R3, c[0x0][0x164], R12, 0x1, P2 ;  /* 0x0000590003077a11 */ /* 0x000fe400010f0c0c */
[----:B------:R-:W-:-:S03]  /*0430*/  LEA R20, P2, R13, c[0x0][0x160], 0x1 ;  /* 0x000058000d147a11 */ /* 0x000fc600078408ff */
[----:B------:R1:W5:Y:S01]  /*0440*/  @!P5 LDG.E.U16 R5, [R6.64+0x100] ;  /* 0x000100040605d981 */ /* 0x000362000c1e1500 */
[----:B------:R-:W-:-:S03]  /*0450*/  LEA.HI.X R21, R13, c[0x0][0x164], R15, 0x1, P2 ;  /* 0x000059000d157a11 */ /* 0x000fc600010f0c0f */
[----:B------:R1:W5:Y:S01]  /*0460*/  @P6 LDG.E.U16 R16, [R6.64+-0x100] ;  /* 0xffff000406106981 */ /* 0x000362000c1e1500 */
[----:B------:R-:W-:Y:S02]  /*0470*/  PRMT R15, RZ, 0x7610, R15 ;  /* 0x00007610ff0f7816 */ /* 0x000fe4000000000f */
[----:B------:R-:W-:-:S04]  /*0480*/  PRMT R13, RZ, 0x7610, R13 ;  /* 0x00007610ff0d7816 */ /* 0x000fc8000000000d */
[----:B------:R-:W5:Y:S04]  /*0490*/  @!P5 LDG.E.U16 R15, [R20.64+0x500] ;  /* 0x00050004140fd981 */ /* 0x000f68000c1e1500 */
[----:B------:R-:W5:Y:S01]  /*04a0*/  @P6 LDG.E.U16 R13, [R20.64+0x300] ;  /* 0x00030004140d6981 */ /* 0x000f62000c1e1500 */
[----:B------:R-:W-:-:S04]  /*04b0*/  IADD3 R38, R4, 0x2, RZ ;  /* 0x0000000204267810 */ /* 0x000fc80007ffe0ff */
[----:B------:R-:W-:Y:S02]  /*04c0*/  LEA.HI R3, R29, R38, RZ, 0x8 ;  /* 0x000000261d037211 */ /* 0x000fe400078f40ff */
[----:B------:R-:W-:Y:S02]  /*04d0*/  IADD3 R46, R4, 0x3, RZ ;  /* 0x00000003042e7810 */ /* 0x000fe40007ffe0ff */
[----:B0-----:R-:W-:Y:S02]  /*04e0*/  LOP3.LUT R11, R3, 0xffffff00, RZ, 0xc0, !PT ;  /* 0xffffff00030b7812 */ /* 0x001fe400078ec0ff */
[----:B------:R-:W-:-:S03]  /*04f0*/  LEA.HI R3, R29, R46, RZ, 0x8 ;  /* 0x0000002e1d037211 */ /* 0x000fc600078f40ff */
[----:B------:R-:W-:Y:S01]  /*0500*/  IMAD.IADD R44, R38, 0x1, -R11 ;  /* 0x00000001262c7824 */ /* 0x000fe200078e0a0b */
[----:B------:R-:W-:-:S04]  /*0510*/  LOP3.LUT R3, R3, 0xffffff00, RZ, 0xc0, !PT ;  /* 0xffffff0003037812 */ /* 0x000fc800078ec0ff */
[----:B------:R-:W-:Y:S01]  /*0520*/  IADD3 R11, P2, R44, R39, RZ ;  /* 0x000000272c0b7210 */ /* 0x000fe20007f5e0ff */
[----:B------:R-:W-:-:S03]  /*0530*/  IMAD.IADD R26, R46, 0x1, -R3 ;  /* 0x000000012e1a7824 */ /* 0x000fc600078e0a03 */
[----:B------:R-:W-:Y:S02]  /*0540*/  LEA.HI.X.SX32 R3, R44, R25, 0x1, P2 ;  /* 0x000000192c037211 */ /* 0x000fe400010f0eff */
[----:B-1----:R-:W-:Y:S02]  /*0550*/  IADD3 R7, P2, R0, R11, RZ ;  /* 0x0000000b00077210 */ /* 0x002fe40007f5e0ff */
[----:B------:R-:W-:Y:S02]  /*0560*/  LEA R56, P3, R11, c[0x0][0x160], 0x1 ;  /* 0x000058000b387a11 */ /* 0x000fe400078608ff */
[----:B------:R-:W-:Y:S01]  /*0570*/  IADD3 R27, P4, R26, R39, RZ ;  /* 0x000000271a1b7210 */ /* 0x000fe20007f9e0ff */
[--C-:B------:R-:W-:Y:S01]  /*0580*/  IMAD.X R10, R2, 0x1, R3.reuse, P2 ;  /* 0x00000001020a7824 */ /* 0x100fe200010e0603 */
[----:B------:R-:W-:Y:S02]  /*0590*/  LEA R6, P2, R7, c[0x0][0x160], 0x1 ;  /* 0x0000580007067a11 */ /* 0x000fe400078408ff */
[----:B------:R-:W-:-:S02]  /*05a0*/  LEA.HI.X R57, R11, c[0x0][0x164], R3, 0x1, P3 ;  /* 0x000059000b397a11 */ /* 0x000fc400018f0c03 */
[----:B------:R-:W-:Y:S02]  /*05b0*/  LEA.HI.X.SX32 R22, R26, R25, 0x1, P4 ;  /* 0x000000191a167211 */ /* 0x000fe400020f0eff */
[----:B------:R-:W-:Y:S02]  /*05c0*/  IADD3 R3, P4, R0, R27, RZ ;  /* 0x0000001b00037210 */ /* 0x000fe40007f9e0ff */
[----:B------:R-:W-:Y:S02]  /*05d0*/  LEA.HI.X R7, R7, c[0x0][0x164], R10, 0x1, P2 ;  /* 0x0000590007077a11 */ /* 0x000fe400010f0c0a */
[----:B------:R-:W-:Y:S01]  /*05e0*/  ISETP.GE.AND P3, PT, R44, 0x80, PT ;  /* 0x000000802c00780c */ /* 0x000fe20003f66270 */
[----:B------:R-:W-:Y:S01]  /*05f0*/  IMAD.X R12, R2, 0x1, R22, P4 ;  /* 0x00000001020c7824 */ /* 0x000fe200020e0616 */
[----:B------:R-:W-:Y:S02]  /*0600*/  ISETP.GT.AND P2, PT, R44, 0x7f, PT ;  /* 0x0000007f2c00780c */ /* 0x000fe40003f44270 */
[----:B------:R-:W-:-:S02]  /*0610*/  LEA R10, P4, R3, c[0x0][0x160], 0x1 ;  /* 0x00005800030a7a11 */ /* 0x000fc400078808ff */
[----:B------:R-:W-:Y:S02]  /*0620*/  PRMT R23, RZ, 0x7610, R23 ;  /* 0x00007610ff177816 */ /* 0x000fe40000000017 */
[----:B------:R-:W-:Y:S02]  /*0630*/  LEA.HI.X R11, R3, c[0x0][0x164], R12, 0x1, P4 ;  /* 0x00005900030b7a11 */ /* 0x000fe400020f0c0c */
[----:B------:R-:W-:Y:S02]  /*0640*/  PRMT R3, RZ, 0x7610, R3 ;  /* 0x00007610ff037816 */ /* 0x000fe40000000003 */
[C---:B------:R-:W-:Y:S01]  /*0650*/  LEA R54, P4, R27.reuse, c[0x0][0x160], 0x1 ;  /* 0x000058001b367a11 */ /* 0x040fe200078808ff */
[----:B------:R0:W5:Y:S01]  /*0660*/  @!P3 LDG.E.U16 R23, [R6.64+0x100] ;  /* 0x000100040617b981 */ /* 0x000162000c1e1500 */
[----:B------:R-:W-:Y:S02]  /*0670*/  IADD3 R12, R4, 0x4, RZ ;  /* 0x00000004040c7810 */ /* 0x000fe40007ffe0ff */
[----:B------:R-:W-:Y:S01]  /*0680*/  LEA.HI.X R55, R27, c[0x0][0x164], R22, 0x1, P4 ;  /* 0x000059001b377a11 */ /* 0x000fe200020f0c16 */
[----:B------:R0:W5:Y:S01]  /*0690*/  @P2 LDG.E.U16 R3, [R6.64+-0x100] ;  /* 0xffff000406032981 */ /* 0x000162000c1e1500 */
[----:B------:R-:W-:-:S02]  /*06a0*/  PRMT R27, RZ, 0x7610, R27 ;  /* 0x00007610ff1b7816 */ /* 0x000fc4000000001b */
[----:B------:R-:W-:-:S04]  /*06b0*/  PRMT R22, RZ, 0x7610, R22 ;  /* 0x00007610ff167816 */ /* 0x000fc80000000016 */
[----:B------:R-:W5:Y:S04]  /*06c0*/  @!P3 LDG.E.U16 R27, [R56.64+0x500] ;  /* 0x00050004381bb981 */ /* 0x000f68000c1e1500 */
[----:B------:R-:W5:Y:S01]  /*06d0*/  @P2 LDG.E.U16 R22, [R56.64+0x300] ;  /* 0x0003000438162981 */ /* 0x000f62000c1e1500 */
[----:B------:R-:W-:Y:S02]  /*06e0*/  PRMT R35, RZ, 0x7610, R35 ;  /* 0x00007610ff237816 */ /* 0x000fe40000000023 */
[----:B------:R-:W-:Y:S02]  /*06f0*/  PRMT R33, RZ, 0x7610, R33 ;  /* 0x00007610ff217816 */ /* 0x000fe40000000021 */
[----:B------:R-:W-:Y:S02]  /*0700*/  PRMT R32, RZ, 0x7610, R32 ;  /* 0x00007610ff207816 */ /* 0x000fe40000000020 */
[----:B--2---:R-:W-:-:S02]  /*0710*/  SEL R24, R19, RZ, !P0 ;  /* 0x000000ff13187207 */ /* 0x004fc40004000000 */
[----:B---3--:R-:W-:-:S03]  /*0720*/  SEL R28, R18, RZ, !P0 ;  /* 0x000000ff121c7207 */ /* 0x008fc60004000000 */
[----:B------:R-:W-:Y:S01]  /*0730*/  IMAD.U32 R18, R24, 0x10000, RZ ;  /* 0x0001000018127824 */ /* 0x000fe200078e00ff */
[----:B----4-:R-:W-:Y:S02]  /*0740*/  SEL R24, R17, RZ, P1 ;  /* 0x000000ff11187207 */ /* 0x010fe40000800000 */
[----:B-----5:R-:W-:Y:S01]  /*0750*/  SEL R17, R14, RZ, P1 ;  /* 0x000000ff0e117207 */ /* 0x020fe20000800000 */
[----:B------:R-:W-:Y:S01]  /*0760*/  FADD R14, RZ, -R18 ;  /* 0x80000012ff0e7221 */ /* 0x000fe20000000000 */
[----:B------:R-:W-:-:S03]  /*0770*/  LEA.HI R19, R29, R12, RZ, 0x8 ;  /* 0x0000000c1d137211 */ /* 0x000fc600078f40ff */
[----:B0-----:R-:W-:Y:S01]  /*0780*/  IMAD.U32 R6, R17, 0x10000, RZ ;  /* 0x0001000011067824 */ /* 0x001fe200078e00ff */
[----:B------:R-:W-:Y:S02]  /*0790*/  SEL R49, R5, RZ, !P5 ;  /* 0x000000ff05317207 */ /* 0x000fe40006800000 */
[----:B------:R-:W-:Y:S02]  /*07a0*/  LOP3.LUT R19, R19, 0xffffff00, RZ, 0xc0, !PT ;  /* 0xffffff0013137812 */ /* 0x000fe400078ec0ff */
[----:B------:R-:W-:Y:S02]  /*07b0*/  @P0 FSEL R14, R6, RZ, P1 ;  /* 0x000000ff060e0208 */ /* 0x000fe40000800000 */
[----:B------:R-:W-:Y:S01]  /*07c0*/  SEL R6, R16, RZ, P6 ;  /* 0x000000ff10067207 */ /* 0x000fe20003000000 */
[----:B------:R-:W-:Y:S02]  /*07d0*/  IMAD.U32 R7, R28, 0x10000, RZ ;  /* 0x000100001c077824 */ /* 0x000fe400078e00ff */
[----:B------:R-:W-:-:S02]  /*07e0*/  IMAD.U32 R17, R24, 0x10000, RZ ;  /* 0x0001000018117824 */ /* 0x000fc400078e00ff */
[----:B------:R-:W-:Y:S02]  /*07f0*/  IMAD.U32 R49, R49, 0x10000, RZ ;  /* 0x0001000031317824 */ /* 0x000fe400078e00ff */
[----:B------:R-:W-:Y:S01]  /*0800*/  IMAD.U32 R6, R6, 0x10000, RZ ;  /* 0x0001000006067824 */ /* 0x000fe200078e00ff */
[----:B------:R-:W-:Y:S01]  /*0810*/  FADD R5, RZ, -R7 ;  /* 0x80000007ff057221 */ /* 0x000fe20000000000 */
[----:B------:R-:W-:Y:S01]  /*0820*/  IMAD.IADD R24, R12, 0x1, -R19 ;  /* 0x000000010c187824 */ /* 0x000fe200078e0a13 */
[----:B------:R-:W-:Y:S01]  /*0830*/  @P0 FSEL R5, R17, RZ, P1 ;  /* 0x000000ff11050208 */ /* 0x000fe20000800000 */
[----:B------:R-:W-:Y:S01]  /*0840*/  FADD R49, RZ, -R49 ;  /* 0x80000031ff317221 */ /* 0x000fe20000000000 */
[C---:B------:R-:W-:Y:S02]  /*0850*/  ISETP.GE.AND P0, PT, R26.reuse, 0x80, PT ;  /* 0x000000801a00780c */ /* 0x040fe40003f06270 */
[----:B------:R-:W-:Y:S02]  /*0860*/  ISETP.GT.AND P1, PT, R26, 0x7f, PT ;  /* 0x0000007f1a00780c */ /* 0x000fe40003f24270 */
[----:B------:R-:W-:-:S02]  /*0870*/  SEL R45, R15, RZ, !P5 ;  /* 0x000000ff0f2d7207 */ /* 0x000fc40006800000 */
[----:B------:R-:W-:Y:S02]  /*0880*/  @P5 FSEL R49, R6, RZ, P6 ;  /* 0x000000ff06315208 */ /* 0x000fe40003000000 */
[C---:B------:R-:W-:Y:S02]  /*0890*/  IADD3 R15, P4, R24.reuse, R39, RZ ;  /* 0x00000027180f7210 */ /* 0x040fe40007f9e0ff */
[----:B------:R-:W-:Y:S01]  /*08a0*/  SEL R6, R13, RZ, P6 ;  /* 0x000000ff0d067207 */ /* 0x000fe20003000000 */
[----:B------:R-:W-:Y:S01]  /*08b0*/  IMAD.U32 R45, R45, 0x10000, RZ ;  /* 0x000100002d2d7824 */ /* 0x000fe200078e00ff */
[----:B------:R-:W-:Y:S02]  /*08c0*/  LEA.HI.X.SX32 R28, R24, R25, 0x1, P4 ;  /* 0x00000019181c7211 */ /* 0x000fe400020f0eff */
[----:B------:R-:W-:Y:S01]  /*08d0*/  PRMT R18, RZ, 0x7610, R18 ;  /* 0x00007610ff127816 */ /* 0x000fe20000000012 */
[----:B------:R-:W-:Y:S01]  /*08e0*/  IMAD.U32 R6, R6, 0x10000, RZ ;  /* 0x0001000006067824 */ /* 0x000fe200078e00ff */
[----:B------:R-:W-:Y:S01]  /*08f0*/  IADD3 R7, P4, R0, R15, RZ ;  /* 0x0000000f00077210 */ /* 0x000fe20007f9e0ff */
[----:B------:R-:W-:Y:S01]  /*0900*/  FADD R45, RZ, -R45 ;  /* 0x8000002dff2d7221 */ /* 0x000fe20000000000 */
[----:B------:R0:W2:Y:S02]  /*0910*/  @P1 LDG.E.U16 R35, [R10.64+-0x100] ;  /* 0xffff00040a231981 */ /* 0x0000a4000c1e1500 */
[----:B------:R-:W-:Y:S01]  /*0920*/  @P5 FSEL R45, R6, RZ, P6 ;  /* 0x000000ff062d5208 */ /* 0x000fe20003000000 */
[----:B------:R-:W-:Y:S01]  /*0930*/  IMAD.X R16, R2, 0x1, R28, P4 ;  /* 0x0000000102107824 */ /* 0x000fe200020e061c */
[----:B------:R0:W3:Y:S01]  /*0940*/  @!P0 LDG.E.U16 R18, [R10.64+0x100] ;  /* 0x000100040a128981 */ /* 0x0000e2000c1e1500 */
[----:B------:R-:W-:-:S02]  /*0950*/  ISETP.GE.AND P5, PT, R24, 0x80, PT ;  /* 0x000000801800780c */ /* 0x000fc40003fa6270 */
[----:B------:R-:W-:Y:S02]  /*0960*/  ISETP.GT.AND P4, PT, R24, 0x7f, PT ;  /* 0x0000007f1800780c */ /* 0x000fe40003f84270 */
[C---:B------:R-:W-:Y:S02]  /*0970*/  LEA R6, P6, R7.reuse, c[0x0][0x160], 0x1 ;  /* 0x0000580007067a11 */ /* 0x040fe400078c08ff */
[----:B------:R-:W-:Y:S02]  /*0980*/  PRMT R13, RZ, 0x7610, R13 ;  /* 0x00007610ff0d7816 */ /* 0x000fe4000000000d */
[----:B------:R-:W-:Y:S02]  /*0990*/  PRMT R19, RZ, 0x7610, R19 ;  /* 0x00007610ff137816 */ /* 0x000fe40000000013 */
[----:B------:R-:W-:Y:S02]  /*09a0*/  PRMT R17, RZ, 0x7610, R17 ;  /* 0x00007610ff117816 */ /* 0x000fe40000000011 */
[----:B------:R-:W-:Y:S01]  /*09b0*/  LEA.HI.X R7, R7, c[0x0][0x164], R16, 0x1, P6 ;  /* 0x0000590007077a11 */ /* 0x000fe200030f0c10 */
[----:B------:R-:W4:Y:S04]  /*09c0*/  @!P0 LDG.E.U16 R13, [R54.64+0x500] ;  /* 0x00050004360d8981 */ /* 0x000f28000c1e1500 */
[----:B------:R-:W5:Y:S04]  /*09d0*/  @P1 LDG.E.U16 R19, [R54.64+0x300] ;  /* 0x0003000436131981 */ /* 0x000f68000c1e1500 */
[----:B------:R1:W5:Y:S04]  /*09e0*/  @!P5 LDG.E.U16 R17, [R6.64+0x100] ;  /* 0x000100040611d981 */ /* 0x000368000c1e1500 */
[----:B------:R1:W5:Y:S01]  /*09f0*/  @P4 LDG.E.U16 R33, [R6.64+-0x100] ;  /* 0xffff000406214981 */ /* 0x000362000c1e1500 */
[----:B------:R-:W-:-:S04]  /*0a00*/  LEA R30, P6, R15, c[0x0][0x160], 0x1 ;  /* 0x000058000f1e7a11 */ /* 0x000fc800078c08ff */
[----:B------:R-:W-:Y:S02]  /*0a10*/  LEA.HI.X R31, R15, c[0x0][0x164], R28, 0x1, P6 ;  /* 0x000059000f1f7a11 */ /* 0x000fe400030f0c1c */
[----:B------:R-:W-:-:S03]  /*0a20*/  PRMT R15, RZ, 0x7610, R15 ;  /* 0x00007610ff0f7816 */ /* 0x000fc6000000000f */
[----:B------:R-:W5:Y:S04]  /*0a30*/  @P4 LDG.E.U16 R32, [R30.64+0x300] ;  /* 0x000300041e204981 */ /* 0x000f68000c1e1500 */
[----:B------:R-:W5:Y:S01]  /*0a40*/  @!P5 LDG.E.U16 R15, [R30.64+0x500] ;  /* 0x000500041e0fd981 */ /* 0x000f62000c1e1500 */
[----:B0-----:R-:W-:-:S04]  /*0a50*/  LEA.HI R10, R29, R40, RZ, 0x15 ;  /* 0x000000281d0a7211 */ /* 0x001fc800078fa8ff */
[----:B------:R-:W-:Y:S02]  /*0a60*/  LOP3.LUT R11, R10, 0xffe00000, RZ, 0xc0, !PT ;  /* 0xffe000000a0b7812 */ /* 0x000fe400078ec0ff */
[C---:B------:R-:W-:Y:S02]  /*0a70*/  LEA.HI R10, R29.reuse, R38, RZ, 0x15 ;  /* 0x000000261d0a7211 */ /* 0x040fe400078fa8ff */
[C---:B------:R-:W-:Y:S02]  /*0a80*/  LEA.HI R16, R29.reuse, R46, RZ, 0x15 ;  /* 0x0000002e1d107211 */ /* 0x040fe400078fa8ff */
[----:B-1----:R-:W-:Y:S02]  /*0a90*/  LOP3.LUT R7, R10, 0xffe00000, RZ, 0xc0, !PT ;  /* 0xffe000000a077812 */ /* 0x002fe400078ec0ff */
[----:B------:R-:W-:Y:S01]  /*0aa0*/  LEA.HI R10, R29, R12, RZ, 0x15 ;  /* 0x0000000c1d0a7211 */ /* 0x000fe200078fa8ff */
[----:B------:R-:W-:Y:S01]  /*0ab0*/  IMAD.IADD R40, R40, 0x1, -R11 ;  /* 0x0000000128287824 */ /* 0x000fe200078e0a0b */
[----:B------:R-:W-:Y:S01]  /*0ac0*/  IADD3 R6, R4, 0x5, RZ ;  /* 0x0000000504067810 */ /* 0x000fe20007ffe0ff */
[----:B------:R-:W-:Y:S01]  /*0ad0*/  IMAD.IADD R38, R38, 0x1, -R7 ;  /* 0x0000000126267824 */ /* 0x000fe200078e0a07 */
[----:B------:R-:W-:-:S02]  /*0ae0*/  LOP3.LUT R11, R16, 0xffe00000, RZ, 0xc0, !PT ;  /* 0xffe00000100b7812 */ /* 0x000fc400078ec0ff */
[----:B------:R-:W-:Y:S02]  /*0af0*/  LOP3.LUT R43, R10, 0xffe00000, RZ, 0xc0, !PT ;  /* 0xffe000000a2b7812 */ /* 0x000fe400078ec0ff */
[CC--:B------:R-:W-:Y:S02]  /*0b00*/  LEA.HI R7, R29.reuse, R6.reuse, RZ, 0x8 ;  /* 0x000000061d077211 */ /* 0x0c0fe400078f40ff */
[----:B------:R-:W-:Y:S01]  /*0b10*/  LEA.HI R10, R29, R6, RZ, 0x15 ;  /* 0x000000061d0a7211 */ /* 0x000fe200078fa8ff */
[----:B------:R-:W-:Y:S01]  /*0b20*/  IMAD.IADD R46, R46, 0x1, -R11 ;  /* 0x000000012e2e7824 */ /* 0x000fe200078e0a0b */
[----:B------:R-:W-:Y:S02]  /*0b30*/  LOP3.LUT R7, R7, 0xffffff00, RZ, 0xc0, !PT ;  /* 0xffffff0007077812 */ /* 0x000fe400078ec0ff */
[----:B------:R-:W-:Y:S02]  /*0b40*/  LOP3.LUT R11, R10, 0xffe00000, RZ, 0xc0, !PT ;  /* 0xffe000000a0b7812 */ /* 0x000fe400078ec0ff */
[----:B------:R-:W-:Y:S01]  /*0b50*/  IADD3 R10, R4, 0x6, RZ ;  /* 0x00000006040a7810 */ /* 0x000fe20007ffe0ff */
[----:B------:R-:W-:-:S02]  /*0b60*/  IMAD.IADD R43, R12, 0x1, -R43 ;  /* 0x000000010c2b7824 */ /* 0x000fc400078e0a2b */
[C---:B------:R-:W-:Y:S02]  /*0b70*/  IMAD.IADD R48, R6.reuse, 0x1, -R7 ;  /* 0x0000000106307824 */ /* 0x040fe400078e0a07 */
[----:B------:R-:W-:Y:S01]  /*0b80*/  IMAD.IADD R12, R6, 0x1, -R11 ;  /* 0x00000001060c7824 */ /* 0x000fe200078e0a0b */
[CC--:B------:R-:W-:Y:S02]  /*0b90*/  LEA.HI R6, R29.reuse, R10.reuse, RZ, 0x8 ;  /* 0x0000000a1d067211 */ /* 0x0c0fe400078f40ff */
[----:B------:R-:W-:Y:S02]  /*0ba0*/  LEA.HI R11, R29, R10, RZ, 0x15 ;  /* 0x0000000a1d0b7211 */ /* 0x000fe400078fa8ff */
[----:B------:R-:W-:Y:S02]  /*0bb0*/  LOP3.LUT R7, R6, 0xffffff00, RZ, 0xc0, !PT ;  /* 0xffffff0006077812 */ /* 0x000fe400078ec0ff */
[----:B------:R-:W-:Y:S02]  /*0bc0*/  IADD3 R6, R4, 0x7, RZ ;  /* 0x0000000704067810 */ /* 0x000fe40007ffe0ff */
[----:B------:R-:W-:Y:S01]  /*0bd0*/  LOP3.LUT R11, R11, 0xffe00000, RZ, 0xc0, !PT ;  /* 0xffe000000b0b7812 */ /* 0x000fe200078ec0ff */
[----:B------:R-:W-:Y:S01]  /*0be0*/  IMAD.IADD R28, R10, 0x1, -R7 ;  /* 0x000000010a1c7824 */ /* 0x000fe200078e0a07 */
[----:B------:R-:W-:-:S02]  /*0bf0*/  LEA.HI R7, R29, R6, RZ, 0x8 ;  /* 0x000000061d077211 */ /* 0x000fc400078f40ff */
[----:B------:R-:W-:Y:S01]  /*0c00*/  LEA.HI R29, R29, R6, RZ, 0x15 ;  /* 0x000000061d1d7211 */ /* 0x000fe200078fa8ff */
[----:B------:R-:W-:Y:S01]  /*0c10*/  IMAD.IADD R11, R10, 0x1, -R11 ;  /* 0x000000010a0b7824 */ /* 0x000fe200078e0a0b */
[----:B------:R-:W-:Y:S02]  /*0c20*/  LOP3.LUT R7, R7, 0xffffff00, RZ, 0xc0, !PT ;  /* 0xffffff0007077812 */ /* 0x000fe400078ec0ff */
[----:B------:R-:W-:Y:S02]  /*0c30*/  LOP3.LUT R29, R29, 0xffe00000, RZ, 0xc0, !PT ;  /* 0xffe000001d1d7812 */ /* 0x000fe400078ec0ff */
[----:B------:R-:W-:Y:S02]  /*0c40*/  SEL R10, R27, RZ, !P3 ;  /* 0x000000ff1b0a7207 */ /* 0x000fe40005800000 */
[----:B------:R-:W-:Y:S02]  /*0c50*/  SEL R23, R23, RZ, !P3 ;  /* 0x000000ff17177207 */ /* 0x000fe40005800000 */
[----:B------:R-:W-:Y:S01]  /*0c60*/  SEL R27, R3, RZ, P2 ;  /* 0x000000ff031b7207 */ /* 0x000fe20001000000 */
[----:B------:R-:W-:-:S02]  /*0c70*/  IMAD.IADD R16, R6, 0x1, -R7 ;  /* 0x0000000106107824 */ /* 0x000fc400078e0a07 */
[----:B------:R-:W-:Y:S01]  /*0c80*/  IMAD.IADD R6, R6, 0x1, -R29 ;  /* 0x0000000106067824 */ /* 0x000fe200078e0a1d */
[----:B------:R-:W-:Y:S01]  /*0c90*/  SEL R29, R22, RZ, P2 ;  /* 0x000000ff161d7207 */ /* 0x000fe20001000000 */
[----:B------:R-:W-:Y:S01]  /*0ca0*/  IMAD.U32 R23, R23, 0x10000, RZ ;  /* 0x0001000017177824 */ /* 0x000fe200078e00ff */
[----:B------:R0:W5:Y:S01]  /*0cb0*/  LDG.E.U16 R7, [R8.64+0x400] ;  /* 0x0004000408077981 */ /* 0x000162000c1e1500 */
[----:B------:R-:W-:Y:S01]  /*0cc0*/  IMAD.U32 R22, R27, 0x10000, RZ ;  /* 0x000100001b167824 */ /* 0x000fe200078e00ff */
[C---:B------:R-:W-:Y:S01]  /*0cd0*/  IADD3 R27, P6, R48.reuse, R39, RZ ;  /* 0x00000027301b7210 */ /* 0x040fe20007fde0ff */
[----:B------:R-:W-:Y:S01]  /*0ce0*/  FADD R3, RZ, -R23 ;  /* 0x80000017ff037221 */ /* 0x000fe20000000000 */
[----:B------:R-:W-:Y:S02]  /*0cf0*/  IMAD.U32 R23, R29, 0x10000, RZ ;  /* 0x000100001d177824 */ /* 0x000fe400078e00ff */
[----:B------:R-:W-:Y:S02]  /*0d00*/  LEA.HI.X.SX32 R29, R48, R25, 0x1, P6 ;  /* 0x00000019301d7211 */ /* 0x000fe400030f0eff */
[----:B0-----:R-:W-:Y:S01]  /*0d10*/  IADD3 R8, P6, R0, R27, RZ ;  /* 0x0000001b00087210 */ /* 0x001fe20007fde0ff */
[----:B------:R-:W-:Y:S01]  /*0d20*/  IMAD.U32 R10, R10, 0x10000, RZ ;  /* 0x000100000a0a7824 */ /* 0x000fe200078e00ff */
[----:B------:R-:W-:-:S03]  /*0d30*/  @P3 FSEL R3, R22, RZ, P2 ;  /* 0x000000ff16033208 */ /* 0x000fc60001000000 */
[----:B------:R-:W-:Y:S01]  /*0d40*/  IMAD.X R9, R2, 0x1, R29, P6 ;  /* 0x0000000102097824 */ /* 0x000fe200030e061d */
[----:B------:R-:W-:Y:S01]  /*0d50*/  LEA R22, P6, R8, c[0x0][0x160], 0x1 ;  /* 0x0000580008167a11 */ /* 0x000fe200078c08ff */
[----:B------:R-:W-:Y:S01]  /*0d60*/  FADD R10, RZ, -R10 ;  /* 0x8000000aff0a7221 */ /* 0x000fe20000000000 */
[----:B------:R-:W-:Y:S02]  /*0d70*/  @P3 FSEL R10, R23, RZ, P2 ;  /* 0x000000ff170a3208 */ /* 0x000fe40001000000 */
[----:B------:R-:W-:Y:S02]  /*0d80*/  LEA.HI.X R23, R8, c[0x0][0x164], R9, 0x1, P6 ;  /* 0x0000590008177a11 */ /* 0x000fe400030f0c09 */
[C---:B------:R-:W-:Y:S01]  /*0d90*/  ISETP.GE.AND P3, PT, R48.reuse, 0x80, PT ;  /* 0x000000803000780c */ /* 0x040fe20003f66270 */
[----:B------:R0:W5:Y:S01]  /*0da0*/  LDG.E.U16 R9, [R20.64+0x400] ;  /* 0x0004000414097981 */ /* 0x000162000c1e1500 */
[----:B------:R-:W-:Y:S02]  /*0db0*/  ISETP.GT.AND P2, PT, R48, 0x7f, PT ;  /* 0x0000007f3000780c */ /* 0x000fe40003f44270 */
[----:B------:R-:W-:-:S02]  /*0dc0*/  PRMT R36, RZ, 0x7610, R36 ;  /* 0x00007610ff247816 */ /* 0x000fc40000000024 */
[----:B------:R-:W-:-:S07]  /*0dd0*/  PRMT R42, RZ, 0x7610, R42 ;  /* 0x00007610ff2a7816 */ /* 0x000fce000000002a */
[----:B------:R1:W5:Y:S04]  /*0de0*/  @!P3 LDG.E.U16 R36, [R22.64+0x100] ;  /* 0x000100041624b981 */ /* 0x000368000c1e1500 */
[----:B------:R1:W5:Y:S01]  /*0df0*/  @P2 LDG.E.U16 R42, [R22.64+-0x100] ;  /* 0xffff0004162a2981 */ /* 0x000362000c1e1500 */
[----:B------:R-:W-:Y:S02]  /*0e00*/  PRMT R51, RZ, 0x7610, R51 ;  /* 0x00007610ff337816 */ /* 0x000fe40000000033 */
[CC--:B------:R-:W-:Y:S02]  /*0e10*/  IADD3 R26, R0.reuse, R39.reuse, R26 ;  /* 0x00000027001a7210 */ /* 0x0c0fe40007ffe01a */
[CC--:B------:R-:W-:Y:S02]  /*0e20*/  IADD3 R24, R0.reuse, R39.reuse, R24 ;  /* 0x0000002700187210 */ /* 0x0c0fe40007ffe018 */
[----:B------:R-:W-:-:S02]  /*0e30*/  IADD3 R48, R0, R39, R48 ;  /* 0x0000002700307210 */ /* 0x000fc40007ffe030 */
[----:B------:R-:W-:Y:S02]  /*0e40*/  PRMT R47, RZ, 0x7610, R47 ;  /* 0x00007610ff2f7816 */ /* 0x000fe4000000002f */
[----:B------:R-:W-:Y:S02]  /*0e50*/  PRMT R41, RZ, 0x7610, R41 ;  /* 0x00007610ff297816 */ /* 0x000fe40000000029 */
[----:B------:R-:W-:Y:S02]  /*0e60*/  PRMT R37, RZ, 0x7610, R37 ;  /* 0x00007610ff257816 */ /* 0x000fe40000000025 */
[----:B--2---:R-:W-:Y:S02]  /*0e70*/  SEL R8, R35, RZ, P1 ;  /* 0x000000ff23087207 */ /* 0x004fe40000800000 */
[----:B---3--:R-:W-:-:S03]  /*0e80*/  SEL R18, R18, RZ, !P0 ;  /* 0x000000ff12127207 */ /* 0x008fc60004000000 */
[----:B------:R-:W-:Y:S02]  /*0e90*/  IMAD.U32 R8, R8, 0x10000, RZ ;  /* 0x0001000008087824 */ /* 0x000fe400078e00ff */
[----:B------:R-:W-:-:S04]  /*0ea0*/  IMAD.U32 R18, R18, 0x10000, RZ ;  /* 0x0001000012127824 */ /* 0x000fc800078e00ff */
[----:B------:R-:W-:Y:S01]  /*0eb0*/  FADD R18, RZ, -R18 ;  /* 0x80000012ff127221 */ /* 0x000fe20000000000 */
[----:B------:R-:W-:Y:S02]  /*0ec0*/  @P0 FSEL R18, R8, RZ, P1 ;  /* 0x000000ff08120208 */ /* 0x000fe40000800000 */
[----:B----4-:R-:W-:Y:S02]  /*0ed0*/  SEL R8, R13, RZ, !P0 ;  /* 0x000000ff0d087207 */ /* 0x010fe40004000000 */
[----:B-----5:R-:W-:Y:S02]  /*0ee0*/  SEL R13, R19, RZ, P1 ;  /* 0x000000ff130d7207 */ /* 0x020fe40000800000 */
[----:B------:R-:W-:Y:S02]  /*0ef0*/  SEL R17, R17, RZ, !P5 ;  /* 0x000000ff11117207 */ /* 0x000fe40006800000 */
[----:B------:R-:W-:-:S03]  /*0f00*/  SEL R19, R33, RZ, P4 ;  /* 0x000000ff21137207 */ /* 0x000fc60002000000 */
[----:B------:R-:W-:Y:S02]  /*0f10*/  IMAD.U32 R17, R17, 0x10000, RZ ;  /* 0x0001000011117824 */ /* 0x000fe400078e00ff */
[----:B-1----:R-:W-:Y:S02]  /*0f20*/  IMAD.U32 R22, R13, 0x10000, RZ ;  /* 0x000100000d167824 */ /* 0x002fe400078e00ff */
[----:B------:R-:W-:Y:S01]  /*0f30*/  IMAD.U32 R19, R19, 0x10000, RZ ;  /* 0x0001000013137824 */ /* 0x000fe200078e00ff */
[----:B------:R-:W-:Y:S01]  /*0f40*/  IADD3 R13, P6, R28, R39, RZ ;  /* 0x000000271c0d7210 */ /* 0x000fe20007fde0ff */
[----:B------:R-:W-:Y:S01]  /*0f50*/  FADD R17, RZ, -R17 ;  /* 0x80000011ff117221 */ /* 0x000fe20000000000 */
[----:B------:R-:W-:Y:S02]  /*0f60*/  IMAD.U32 R8, R8, 0x10000, RZ ;  /* 0x0001000008087824 */ /* 0x000fe400078e00ff */
[----:B------:R-:W-:Y:S02]  /*0f70*/  @P5 FSEL R17, R19, RZ, P4 ;  /* 0x000000ff13115208 */ /* 0x000fe40002000000 */
[----:B------:R-:W-:-:S02]  /*0f80*/  LEA.HI.X.SX32 R19, R28, R25, 0x1, P6 ;  /* 0x000000191c137211 */ /* 0x000fc400030f0eff */
[----:B0-----:R-:W-:Y:S01]  /*0f90*/  IADD3 R20, P6, R0, R13, RZ ;  /* 0x0000000d00147210 */ /* 0x001fe20007fde0ff */
[----:B------:R-:W-:Y:S01]  /*0fa0*/  FADD R8, RZ, -R8 ;  /* 0x80000008ff087221 */ /* 0x000fe20000000000 */
[----:B------:R-:W-:-:S03]  /*0fb0*/  @P0 FSEL R8, R22, RZ, P1 ;  /* 0x000000ff16080208 */ /* 0x000fc60000800000 */
[----:B------:R-:W-:Y:S01]  /*0fc0*/  IMAD.X R21, R2, 0x1, R19, P6 ;  /* 0x0000000102157824 */ /* 0x000fe200030e0613 */
[C---:B------:R-:W-:Y:S02]  /*0fd0*/  LEA R22, P6, R20.reuse, c[0x0][0x160], 0x1 ;  /* 0x0000580014167a11 */ /* 0x040fe400078c08ff */
[----:B------:R-:W-:Y:S02]  /*0fe0*/  SEL R15, R15, RZ, !P5 ;  /* 0x000000ff0f0f7207 */ /* 0x000fe40006800000 */
[----:B------:R-:W-:Y:S02]  /*0ff0*/  LEA.HI.X R23, R20, c[0x0][0x164], R21, 0x1, P6 ;  /* 0x0000590014177a11 */ /* 0x000fe400030f0c15 */
[----:B------:R-:W-:Y:S01]  /*1000*/  SEL R20, R32, RZ, P4 ;  /* 0x000000ff20147207 */ /* 0x000fe20002000000 */
[----:B------:R-:W-:Y:S01]  /*1010*/  IMAD.U32 R15, R15, 0x10000, RZ ;  /* 0x000100000f0f7824 */ /* 0x000fe200078e00ff */
[----:B------:R-:W-:-:S03]  /*1020*/  ISETP.GE.AND P1, PT, R28, 0x80, PT ;  /* 0x000000801c00780c */ /* 0x000fc60003f26270 */
[----:B------:R-:W-:Y:S01]  /*1030*/  IMAD.U32 R20, R20, 0x10000, RZ ;  /* 0x0001000014147824 */ /* 0x000fe200078e00ff */
[----:B------:R-:W-:Y:S01]  /*1040*/  ISETP.GT.AND P0, PT, R28, 0x7f, PT ;  /* 0x0000007f1c00780c */ /* 0x000fe20003f04270 */
[----:B------:R-:W-:-:S03]  /*1050*/  FADD R15, RZ, -R15 ;  /* 0x8000000fff0f7221 */ /* 0x000fc60000000000 */
[----:B------:R-:W-:Y:S02]  /*1060*/  @P5 FSEL R15, R20, RZ, P4 ;  /* 0x000000ff140f5208 */ /* 0x000fe40002000000 */
[C---:B------:R-:W-:Y:S02]  /*1070*/  LEA R20, P4, R27.reuse, c[0x0][0x160], 0x1 ;  /* 0x000058001b147a11 */ /* 0x040fe400078808ff */
[----:B------:R-:W-:Y:S01]  /*1080*/  PRMT R33, RZ, 0x7610, R33 ;  /* 0x00007610ff217816 */ /* 0x000fe20000000021 */
[----:B------:R0:W2:Y:S01]  /*1090*/  @!P1 LDG.E.U16 R51, [R22.64+0x100] ;  /* 0x0001000416339981 */ /* 0x0000a2000c1e1500 */
[----:B------:R-:W-:Y:S02]  /*10a0*/  LEA.HI.X R21, R27, c[0x0][0x164], R29, 0x1, P4 ;  /* 0x000059001b157a11 */ /* 0x000fe400020f0c1d */
[-C--:B------:R-:W-:Y:S02]  /*10b0*/  IADD3 R27, P6, R16, R39.reuse, RZ ;  /* 0x00000027101b7210 */ /* 0x080fe40007fde0ff */
[----:B------:R0:W3:Y:S01]  /*10c0*/  @P0 LDG.E.U16 R33, [R22.64+-0x100] ;  /* 0xffff000416210981 */ /* 0x0000e2000c1e1500 */
[----:B------:R-:W-:-:S02]  /*10d0*/  IADD3 R28, R0, R39, R28 ;  /* 0x00000027001c7210 */ /* 0x000fc40007ffe01c */
[----:B------:R-:W-:Y:S01]  /*10e0*/  LEA.HI.X.SX32 R32, R16, R25, 0x1, P6 ;  /* 0x0000001910207211 */ /* 0x000fe200030f0eff */
[----:B------:R1:W4:Y:S01]  /*10f0*/  @!P3 LDG.E.U16 R47, [R20.64+0x500] ;  /* 0x00050004142fb981 */ /* 0x000322000c1e1500 */
[-C--:B------:R-:W-:Y:S02]  /*1100*/  IADD3 R25, R0, R39.reuse, R52 ;  /* 0x0000002700197210 */ /* 0x080fe40007ffe034 */
[C---:B------:R-:W-:Y:S02]  /*1110*/  ISETP.GE.AND P5, PT, R16.reuse, 0x80, PT ;  /* 0x000000801000780c */ /* 0x040fe40003fa6270 */
[----:B------:R-:W-:Y:S02]  /*1120*/  ISETP.GT.AND P4, PT, R16, 0x7f, PT ;  /* 0x0000007f1000780c */ /* 0x000fe40003f84270 */
[CC--:B0-----:R-:W-:Y:S02]  /*1130*/  IADD3 R23, R0.reuse, R39.reuse, R50 ;  /* 0x0000002700177210 */ /* 0x0c1fe40007ffe032 */
[----:B------:R-:W-:-:S02]  /*1140*/  IADD3 R22, R0, R39, R44 ;  /* 0x0000002700167210 */ /* 0x000fc40007ffe02c */
[C---:B------:R-:W-:Y:S02]  /*1150*/  IADD3 R39, R0.reuse, R39, R16 ;  /* 0x0000002700277210 */ /* 0x040fe40007ffe010 */
[----:B------:R-:W-:Y:S02]  /*1160*/  IADD3 R16, P6, R0, R27, RZ ;  /* 0x0000001b00107210 */ /* 0x000fe40007fde0ff */
[----:B------:R-:W-:Y:S01]  /*1170*/  PRMT R35, RZ, 0x7610, R35 ;  /* 0x00007610ff237816 */ /* 0x000fe20000000023 */
[----:B------:R0:W5:Y:S02]  /*1180*/  LDG.E.U16 R0, [R56.64+0x400] ;  /* 0x0004000438007981 */ /* 0x000164000c1e1500 */
[----:B------:R-:W-:Y:S01]  /*1190*/  IMAD.X R29, R2, 0x1, R32, P6 ;  /* 0x00000001021d7824 */ /* 0x000fe200030e0620 */
[----:B------:R-:W-:Y:S01]  /*11a0*/  LEA R52, P6, R16, c[0x0][0x160], 0x1 ;  /* 0x0000580010347a11 */ /* 0x000fe200078c08ff */
[----:B------:R4:W5:Y:S01]  /*11b0*/  LDG.E.U16 R2, [R54.64+0x400] ;  /* 0x0004000436027981 */ /* 0x000962000c1e1500 */
[----:B------:R-:W-:-:S02]  /*11c0*/  PRMT R50, RZ, 0x7610, R50 ;  /* 0x00007610ff327816 */ /* 0x000fc40000000032 */
[----:B------:R-:W-:Y:S02]  /*11d0*/  LEA.HI.X R53, R16, c[0x0][0x164], R29, 0x1, P6 ;  /* 0x0000590010357a11 */ /* 0x000fe400030f0c1d */
[----:B------:R0:W5:Y:S01]  /*11e0*/  LDG.E.U16 R16, [R30.64+0x400] ;  /* 0x000400041e107981 */ /* 0x000162000c1e1500 */
[----:B------:R-:W-:-:S03]  /*11f0*/  PRMT R44, RZ, 0x7610, R44 ;  /* 0x00007610ff2c7816 */ /* 0x000fc6000000002c */
[----:B------:R1:W5:Y:S04]  /*1200*/  @!P5 LDG.E.U16 R35, [R52.64+0x100] ;  /* 0x000100043423d981 */ /* 0x000368000c1e1500 */
[----:B------:R1:W5:Y:S01]  /*1210*/  @P4 LDG.E.U16 R50, [R52.64+-0x100] ;  /* 0xffff000434324981 */ /* 0x000362000c1e1500 */
[----:B0-----:R-:W-:-:S03]  /*1220*/  LEA R30, P6, R13, c[0x0][0x160], 0x1 ;  /* 0x000058000d1e7a11 */ /* 0x001fc600078c08ff */
[----:B------:R0:W5:Y:S01]  /*1230*/  @P2 LDG.E.U16 R44, [R20.64+0x300] ;  /* 0x00030004142c2981 */ /* 0x000162000c1e1500 */
[----:B------:R-:W-:-:S03]  /*1240*/  LEA.HI.X R31, R13, c[0x0][0x164], R19, 0x1, P6 ;  /* 0x000059000d1f7a11 */ /* 0x000fc600030f0c13 */
[----:B------:R0:W5:Y:S01]  /*1250*/  LDG.E.U16 R13, [R20.64+0x400] ;  /* 0x00040004140d7981 */ /* 0x000162000c1e1500 */
[----:B-1----:R-:W-:Y:S01]  /*1260*/  PRMT R52, RZ, 0x7610, R52 ;  /* 0x00007610ff347816 */ /* 0x002fe20000000034 */
[----:B------:R-:W-:Y:S02]  /*1270*/  IMAD.MOV.U32 R53, RZ, RZ, 0x2 ;  /* 0x00000002ff357424 */ /* 0x000fe400078e00ff */
[----:B------:R1:W5:Y:S04]  /*1280*/  @P0 LDG.E.U16 R41, [R30.64+0x300] ;  /* 0x000300041e290981 */ /* 0x000368000c1e1500 */
[----:B------:R1:W5:Y:S01]  /*1290*/  @!P1 LDG.E.U16 R52, [R30.64+0x500] ;  /* 0x000500041e349981 */ /* 0x000362000c1e1500 */
[----:B0-----:R-:W-:-:S03]  /*12a0*/  IMAD.WIDE R20, R25, R53, c[0x0][0x160] ;  /* 0x0000580019147625 */ /* 0x001fc600078e0235 */
[----:B------:R1:W5:Y:S04]  /*12b0*/  LDG.E.U16 R19, [R30.64+0x400] ;  /* 0x000400041e137981 */ /* 0x000368000c1e1500 */
[----:B------:R0:W5:Y:S01]  /*12c0*/  LDG.E.U16 R20, [R20.64] ;  /* 0x0000000414147981 */ /* 0x000162000c1e1500 */
[----:B-1----:R-:W-:-:S05]  /*12d0*/  IMAD.WIDE R30, R23, R53, c[0x0][0x160] ;  /* 0x00005800171e7625 */ /* 0x002fca00078e0235 */
[----:B0-----:R0:W5:Y:S01]  /*12e0*/  LDG.E.U16 R21, [R30.64] ;  /* 0x000000041e157981 */ /* 0x001162000c1e1500 */
[----:B------:R-:W-:-:S04]  /*12f0*/  IMAD.WIDE R22, R22, R53, c[0x0][0x160] ;  /* 0x0000580016167625 */ /* 0x000fc800078e0235 */
[-C--:B------:R-:W-:Y:S02]  /*1300*/  IMAD.WIDE R28, R28, R53.reuse, c[0x0][0x160] ;  /* 0x000058001c1c7625 */ /* 0x080fe400078e0235 */
[----:B------:R1:W5:Y:S02]  /*1310*/  LDG.E.U16 R22, [R22.64] ;  /* 0x0000000416167981 */ /* 0x000364000c1e1500 */
[----:B0-----:R-:W-:Y:S01]  /*1320*/  IMAD.WIDE R30, R26, R53, c[0x0][0x160] ;  /* 0x000058001a1e7625 */ /* 0x001fe200078e0235 */
[----:B------:R-:W-:-:S04]  /*1330*/  LEA R26, P6, R27, c[0x0][0x160], 0x1 ;  /* 0x000058001b1a7a11 */ /* 0x000fc800078c08ff */
[----:B------:R-:W-:Y:S01]  /*1340*/  LEA.HI.X R27, R27, c[0x0][0x164], R32, 0x1, P6 ;  /* 0x000059001b1b7a11 */ /* 0x000fe200030f0c20 */
[-C--:B------:R-:W-:Y:S01]  /*1350*/  IMAD.WIDE R24, R24, R53.reuse, c[0x0][0x160] ;  /* 0x0000580018187625 */ /* 0x080fe200078e0235 */
[----:B-1----:R0:W5:Y:S04]  /*1360*/  LDG.E.U16 R23, [R30.64] ;  /* 0x000000041e177981 */ /* 0x002168000c1e1500 */
[----:B------:R1:W5:Y:S04]  /*1370*/  @!P5 LDG.E.U16 R37, [R26.64+0x500] ;  /* 0x000500041a25d981 */ /* 0x000368000c1e1500 */
[----:B------:R1:W5:Y:S01]  /*1380*/  LDG.E.U16 R32, [R28.64] ;  /* 0x000000041c207981 */ /* 0x000362000c1e1500 */
[----:B0-----:R-:W-:-:S03]  /*1390*/  IMAD.WIDE R30, R48, R53, c[0x0][0x160] ;  /* 0x00005800301e7625 */ /* 0x001fc600078e0235 */
[----:B------:R0:W5:Y:S01]  /*13a0*/  LDG.E.U16 R24, [R24.64] ;  /* 0x0000000418187981 */ /* 0x000162000c1e1500 */
[----:B-1----:R-:W-:Y:S01]  /*13b0*/  IMAD.WIDE R28, R39, R53, c[0x0][0x160] ;  /* 0x00005800271c7625 */ /* 0x002fe200078e0235 */
[----:B------:R-:W-:Y:S02]  /*13c0*/  PRMT R48, RZ, 0x7610, R48 ;  /* 0x00007610ff307816 */ /* 0x000fe40000000030 */
[----:B------:R1:W5:Y:S01]  /*13d0*/  LDG.E.U16 R39, [R26.64+0x400] ;  /* 0x000400041a277981 */ /* 0x000362000c1e1500 */
[----:B------:R-:W-:-:S03]  /*13e0*/  IMAD.MOV.U32 R53, RZ, RZ, 0x4 ;  /* 0x00000004ff357424 */ /* 0x000fc600078e00ff */
[----:B0-----:R0:W5:Y:S04]  /*13f0*/  LDG.E.U16 R25, [R30.64] ;  /* 0x000000041e197981 */ /* 0x001168000c1e1500 */
[----:B------:R1:W5:Y:S01]  /*1400*/  @P4 LDG.E.U16 R48, [R26.64+0x300] ;  /* 0x000300041a304981 */ /* 0x000362000c1e1500 */
[----:B------:R-:W-:-:S03]  /*1410*/  SEL R42, R42, RZ, P2 ;  /* 0x000000ff2a2a7207 */ /* 0x000fc60001000000 */
[----:B------:R2:W5:Y:S01]  /*1420*/  LDG.E.U16 R28, [R28.64] ;  /* 0x000000041c1c7981 */ /* 0x000562000c1e1500 */
[----:B0-----:R-:W-:-:S06]  /*1430*/  IMAD.WIDE R30, R40, R53, c[0x0][0x170] ;  /* 0x00005c00281e7625 */ /* 0x001fcc00078e0235 */
[----:B------:R3:W5:Y:S01]  /*1440*/  LDG.E.EL R30, [R30.64] ;  /* 0x000000041e1e7981 */ /* 0x000762000c2e1900 */
[----:B-1----:R-:W-:Y:S01]  /*1450*/  IMAD.U32 R26, R42, 0x10000, RZ ;  /* 0x000100002a1a7824 */ /* 0x002fe200078e00ff */
[----:B----4-:R-:W-:Y:S02]  /*1460*/  SEL R54, R47, RZ, !P3 ;  /* 0x000000ff2f367207 */ /* 0x010fe40005800000 */
[----:B------:R-:W-:-:S05]  /*1470*/  SEL R47, R36, RZ, !P3 ;  /* 0x000000ff242f7207 */ /* 0x000fca0005800000 */
[----:B------:R-:W-:-:S04]  /*1480*/  IMAD.U32 R47, R47, 0x10000, RZ ;  /* 0x000100002f2f7824 */ /* 0x000fc800078e00ff */
[----:B--2---:R-:W-:Y:S01]  /*1490*/  FADD R29, RZ, -R47 ;  /* 0x8000002fff1d7221 */ /* 0x004fe20000000000 */
[----:B------:R-:W-:Y:S02]  /*14a0*/  @P3 FSEL R29, R26, RZ, P2 ;  /* 0x000000ff1a1d3208 */ /* 0x000fe40001000000 */
[----:B------:R-:W-:Y:S01]  /*14b0*/  SEL R26, R51, RZ, !P1 ;  /* 0x000000ff331a7207 */ /* 0x000fe20004800000 */
[----:B------:R-:W-:Y:S01]  /*14c0*/  IMAD.U32 R36, R54, 0x10000, RZ ;  /* 0x0001000036247824 */ /* 0x000fe200078e00ff */
[----:B---3--:R-:W-:-:S03]  /*14d0*/  SEL R31, R33, RZ, P0 ;  /* 0x000000ff211f7207 */ /* 0x008fc60000000000 */
[----:B------:R-:W-:Y:S01]  /*14e0*/  IMAD.U32 R26, R26, 0x10000, RZ ;  /* 0x000100001a1a7824 */ /* 0x000fe200078e00ff */
[----:B------:R-:W-:Y:S01]  /*14f0*/  FADD R36, RZ, -R36 ;  /* 0x80000024ff247221 */ /* 0x000fe20000000000 */
[----:B-----5:R-:W-:-:S05]  /*1500*/  SEL R44, R44, RZ, P2 ;  /* 0x000000ff2c2c7207 */ /* 0x020fca0001000000 */
[----:B------:R-:W-:Y:S01]  /*1510*/  IMAD.U32 R27, R44, 0x10000, RZ ;  /* 0x000100002c1b7824 */ /* 0x000fe200078e00ff */
[----:B------:R-:W-:Y:S01]  /*1520*/  SEL R42, R41, RZ, P0 ;  /* 0x000000ff292a7207 */ /* 0x000fe20000000000 */
[----:B------:R-:W-:-:S03]  /*1530*/  FADD R41, RZ, -R26 ;  /* 0x8000001aff297221 */ /* 0x000fc60000000000 */
[----:B------:R-:W-:Y:S01]  /*1540*/  @P3 FSEL R36, R27, RZ, P2 ;  /* 0x000000ff1b243208 */ /* 0x000fe20001000000 */
[----:B------:R-:W-:Y:S01]  /*1550*/  IMAD.U32 R26, R31, 0x10000, RZ ;  /* 0x000100001f1a7824 */ /* 0x000fe200078e00ff */
[----:B------:R-:W-:Y:S02]  /*1560*/  SEL R27, R52, RZ, !P1 ;  /* 0x000000ff341b7207 */ /* 0x000fe40004800000 */
[----:B------:R-:W-:Y:S02]  /*1570*/  SEL R35, R35, RZ, !P5 ;  /* 0x000000ff23237207 */ /* 0x000fe40006800000 */
[----:B------:R-:W-:Y:S01]  /*1580*/  SEL R50, R50, RZ, P4 ;  /* 0x000000ff32327207 */ /* 0x000fe20002000000 */
[----:B------:R-:W-:Y:S01]  /*1590*/  IMAD.U32 R27, R27, 0x10000, RZ ;  /* 0x000100001b1b7824 */ /* 0x000fe200078e00ff */
[----:B------:R-:W-:Y:S01]  /*15a0*/  @P1 FSEL R41, R26, RZ, P0 ;  /* 0x000000ff1a291208 */ /* 0x000fe20000000000 */
[----:B------:R-:W-:Y:S02]  /*15b0*/  IMAD.U32 R35, R35, 0x10000, RZ ;  /* 0x0001000023237824 */ /* 0x000fe400078e00ff */
[----:B------:R-:W-:Y:S01]  /*15c0*/  IMAD.U32 R50, R50, 0x10000, RZ ;  /* 0x0001000032327824 */ /* 0x000fe200078e00ff */
[----:B------:R-:W-:Y:S01]  /*15d0*/  FADD R33, RZ, -R27 ;  /* 0x8000001bff217221 */ /* 0x000fe20000000000 */
[----:B------:R-:W-:-:S02]  /*15e0*/  IMAD.U32 R27, R42, 0x10000, RZ ;  /* 0x000100002a1b7824 */ /* 0x000fc400078e00ff */
[----:B------:R-:W-:-:S03]  /*15f0*/  IMAD.MOV.U32 R47, RZ, RZ, 0x4 ;  /* 0x00000004ff2f7424 */ /* 0x000fc600078e00ff */
[----:B------:R-:W-:Y:S02]  /*1600*/  @P1 FSEL R33, R27, RZ, P0 ;  /* 0x000000ff1b211208 */ /* 0x000fe40000000000 */
[----:B------:R-:W-:Y:S01]  /*1610*/  SEL R26, R37, RZ, !P5 ;  /* 0x000000ff251a7207 */ /* 0x000fe20006800000 */
[----:B------:R-:W-:Y:S01]  /*1620*/  FADD R37, RZ, -R35 ;  /* 0x80000023ff257221 */ /* 0x000fe20000000000 */
[----:B------:R-:W-:-:S03]  /*1630*/  @P5 FSEL R37, R50, RZ, P4 ;  /* 0x000000ff32255208 */ /* 0x000fc60002000000 */
[----:B------:R-:W-:Y:S02]  /*1640*/  IMAD.U32 R26, R26, 0x10000, RZ ;  /* 0x000100001a1a7824 */ /* 0x000fe400078e00ff */
[-C--:B------:R-:W-:Y:S02]  /*1650*/  IMAD.WIDE R50, R40, R47.reuse, c[0x0][0x168] ;  /* 0x00005a0028327625 */ /* 0x080fe400078e022f */
[----:B------:R-:W-:Y:S01]  /*1660*/  FADD R40, RZ, -R26 ;  /* 0x8000001aff287221 */ /* 0x000fe20000000000 */
[----:B------:R-:W-:Y:S01]  /*1670*/  SHF.R.S32.HI R35, RZ, 0x1f, R4 ;  /* 0x0000001fff237819 */ /* 0x000fe20000011404 */
[----:B------:R-:W-:Y:S01]  /*1680*/  IMAD.WIDE R26, R38, R47, c[0x0][0x168] ;  /* 0x00005a00261a7625 */ /* 0x000fe200078e022f */
[----:B------:R0:W2:Y:S04]  /*1690*/  LDG.E.EL R44, [R50.64] ;  /* 0x00000004322c7981 */ /* 0x0000a8000c2e1900 */
[----:B------:R1:W3:Y:S01]  /*16a0*/  LDG.E.EL R42, [R26.64] ;  /* 0x000000041a2a7981 */ /* 0x0002e2000c2e1900 */
[----:B0-----:R-:W-:Y:S01]  /*16b0*/  IMAD.WIDE R50, R46, R53, c[0x0][0x170] ;  /* 0x00005c002e327625 */ /* 0x001fe200078e0235 */
[----:B------:R-:W-:-:S03]  /*16c0*/  SEL R48, R48, RZ, P4 ;  /* 0x000000ff30307207 */ /* 0x000fc60002000000 */
[----:B-1----:R-:W-:Y:S02]  /*16d0*/  IMAD.WIDE R26, R38, R53, c[0x0][0x170] ;  /* 0x00005c00261a7625 */ /* 0x002fe400078e0235 */
[----:B------:R0:W4:Y:S01]  /*16e0*/  LDG.E.EL R51, [R50.64] ;  /* 0x0000000432337981 */ /* 0x000122000c2e1900 */
[----:B------:R-:W-:Y:S01]  /*16f0*/  FMUL R45, R30, R45 ;  /* 0x0000002d1e2d7220 */ /* 0x000fe20000400000 */
[----:B------:R-:W-:Y:S01]  /*1700*/  FMUL R49, R49, R30 ;  /* 0x0000001e31317220 */ /* 0x000fe20000400000 */
[----:B------:R-:W-:Y:S01]  /*1710*/  IMAD.WIDE R30, R46, R47, c[0x0][0x168] ;  /* 0x00005a002e1e7625 */ /* 0x000fe200078e022f */
[----:B------:R-:W-:Y:S01]  /*1720*/  LEA.HI R46, R35, R4, RZ, 0x15 ;  /* 0x00000004232e7211 */ /* 0x000fe200078fa8ff */
[----:B------:R1:W5:Y:S01]  /*1730*/  LDG.E.EL R38, [R26.64] ;  /* 0x000000041a267981 */ /* 0x000362000c2e1900 */
[----:B------:R-:W-:Y:S02]  /*1740*/  LOP3.LUT R35, R34, 0xffe00000, RZ, 0xc0, !PT ;  /* 0xffe0000022237812 */ /* 0x000fe400078ec0ff */
[----:B------:R-:W-:Y:S01]  /*1750*/  LOP3.LUT R55, R46, 0xffe00000, RZ, 0xc0, !PT ;  /* 0xffe000002e377812 */ /* 0x000fe200078ec0ff */
[----:B------:R-:W-:-:S02]  /*1760*/  IMAD.U32 R48, R48, 0x10000, RZ ;  /* 0x0001000030307824 */ /* 0x000fc400078e00ff */
[C---:B------:R-:W-:Y:S02]  /*1770*/  IMAD.IADD R54, R4.reuse, 0x1, -R35 ;  /* 0x0000000104367824 */ /* 0x040fe400078e0a23 */
[----:B------:R-:W-:Y:S02]  /*1780*/  IMAD.IADD R56, R4, 0x1, -R55 ;  /* 0x0000000104387824 */ /* 0x000fe400078e0a37 */
[C---:B-1----:R-:W-:Y:S01]  /*1790*/  IMAD.WIDE R26, R43.reuse, R47, c[0x0][0x168] ;  /* 0x00005a002b1a7625 */ /* 0x042fe200078e022f */
[----:B------:R-:W-:Y:S02]  /*17a0*/  @P5 FSEL R40, R48, RZ, P4 ;  /* 0x000000ff30285208 */ /* 0x000fe40002000000 */
[----:B------:R1:W3:Y:S01]  /*17b0*/  LDG.E.EL R48, [R30.64] ;  /* 0x000000041e307981 */ /* 0x0002e2000c2e1900 */
[----:B------:R-:W-:-:S03]  /*17c0*/  IMAD.WIDE R34, R43, R53, c[0x0][0x170] ;  /* 0x00005c002b227625 */ /* 0x000fc600078e0235 */
[----:B------:R0:W3:Y:S04]  /*17d0*/  LDG.E.EL R52, [R26.64] ;  /* 0x000000041a347981 */ /* 0x0000e8000c2e1900 */
[----:B------:R0:W3:Y:S01]  /*17e0*/  LDG.E.EL R46, [R34.64] ;  /* 0x00000004222e7981 */ /* 0x0000e2000c2e1900 */
[----:B-1----:R-:W-:-:S04]  /*17f0*/  IMAD.WIDE R30, R54, R47, c[0x0][0x168] ;  /* 0x00005a00361e7625 */ /* 0x002fc800078e022f */
[----:B0-----:R-:W-:Y:S01]  /*1800*/  IMAD.WIDE R26, R56, R53, c[0x0][0x170] ;  /* 0x00005c00381a7625 */ /* 0x001fe200078e0235 */
[----:B------:R0:W3:Y:S04]  /*1810*/  LDG.E.EL R50, [R30.64] ;  /* 0x000000041e327981 */ /* 0x0000e8000c2e1900 */
[----:B------:R1:W3:Y:S01]  /*1820*/  LDG.E.EL R43, [R26.64] ;  /* 0x000000041a2b7981 */ /* 0x0002e2000c2e1900 */
[----:B------:R-:W-:-:S04]  /*1830*/  IMAD.WIDE R34, R11, R47, c[0x0][0x168] ;  /* 0x00005a000b227625 */ /* 0x000fc800078e022f */
[----:B0-----:R-:W-:-:S04]  /*1840*/  IMAD.WIDE R30, R12, R53, c[0x0][0x170] ;  /* 0x00005c000c1e7625 */ /* 0x001fc800078e0235 */
[----:B-1----:R-:W-:Y:S02]  /*1850*/  IMAD.WIDE R26, R12, R47, c[0x0][0x168] ;  /* 0x00005a000c1a7625 */ /* 0x002fe400078e022f */
[----:B------:R0:W3:Y:S04]  /*1860*/  LDG.E.EL R30, [R30.64] ;  /* 0x000000041e1e7981 */ /* 0x0000e8000c2e1900 */
[----:B------:R1:W3:Y:S04]  /*1870*/  LDG.E.EL R12, [R26.64] ;  /* 0x000000041a0c7981 */ /* 0x0002e8000c2e1900 */
[----:B0-----:R0:W3:Y:S01]  /*1880*/  LDG.E.EL R31, [R34.64] ;  /* 0x00000004221f7981 */ /* 0x0010e2000c2e1900 */
[----:B-1----:R-:W-:-:S05]  /*1890*/  IMAD.WIDE R26, R11, R53, c[0x0][0x170] ;  /* 0x00005c000b1a7625 */ /* 0x002fca00078e0235 */
[----:B------:R1:W3:Y:S01]  /*18a0*/  LDG.E.EL R54, [R26.64] ;  /* 0x000000041a367981 */ /* 0x0002e2000c2e1900 */
[----:B0-----:R-:W-:-:S05]  /*18b0*/  IMAD.WIDE R34, R6, R53, c[0x0][0x170] ;  /* 0x00005c0006227625 */ /* 0x001fca00078e0235 */
[----:B------:R4:W3:Y:S01]  /*18c0*/  LDG.E.EL R11, [R34.64] ;  /* 0x00000004220b7981 */ /* 0x0008e2000c2e1900 */
[----:B-1----:R-:W-:-:S05]  /*18d0*/  IMAD.WIDE R26, R6, R47, c[0x0][0x168] ;  /* 0x00005a00061a7625 */ /* 0x002fca00078e022f */
[----:B------:R0:W3:Y:S01]  /*18e0*/  LDG.E.EL R6, [R26.64] ;  /* 0x000000041a067981 */ /* 0x0000e2000c2e1900 */
[----:B------:R-:W-:Y:S02]  /*18f0*/  IMAD.U32 R0, R0, 0x10000, RZ ;  /* 0x0001000000007824 */ /* 0x000fe400078e00ff */
[----:B------:R-:W-:Y:S02]  /*1900*/  IMAD.U32 R22, R22, 0x10000, RZ ;  /* 0x0001000016167824 */ /* 0x000fe400078e00ff */
[----:B------:R-:W-:Y:S02]  /*1910*/  IMAD.U32 R13, R13, 0x10000, RZ ;  /* 0x000100000d0d7824 */ /* 0x000fe400078e00ff */
[----:B------:R-:W-:Y:S02]  /*1920*/  IMAD.U32 R25, R25, 0x10000, RZ ;  /* 0x0001000019197824 */ /* 0x000fe400078e00ff */
[----:B0-----:R-:W-:Y:S02]  /*1930*/  IMAD.U32 R27, R16, 0x10000, RZ ;  /* 0x00010000101b7824 */ /* 0x001fe400078e00ff */
[----:B------:R-:W-:-:S02]  /*1940*/  IMAD.U32 R9, R9, 0x10000, RZ ;  /* 0x0001000009097824 */ /* 0x000fc400078e00ff */
[----:B------:R-:W-:Y:S02]  /*1950*/  IMAD.U32 R39, R39, 0x10000, RZ ;  /* 0x0001000027277824 */ /* 0x000fe400078e00ff */
[----:B------:R-:W-:Y:S02]  /*1960*/  IMAD.U32 R20, R20, 0x10000, RZ ;  /* 0x0001000014147824 */ /* 0x000fe400078e00ff */
[----:B------:R-:W-:Y:S01]  /*1970*/  IMAD.U32 R32, R32, 0x10000, RZ ;  /* 0x0001000020207824 */ /* 0x000fe200078e00ff */
[----:B--2---:R-:W-:Y:S01]  /*1980*/  FFMA R45, R44, R9, R45 ;  /* 0x000000092c2d7223 */ /* 0x004fe2000000002d */
[----:B------:R-:W-:Y:S01]  /*1990*/  IMAD.U32 R9, R23, 0x10000, RZ ;  /* 0x0001000017097824 */ /* 0x000fe200078e00ff */
[----:B----4-:R-:W-:Y:S01]  /*19a0*/  FMUL R35, R51, R8 ;  /* 0x0000000833237220 */ /* 0x010fe20000400000 */
[----:B------:R-:W-:Y:S01]  /*19b0*/  FMUL R18, R18, R51 ;  /* 0x0000003312127220 */ /* 0x000fe20000400000 */
[----:B-----5:R-:W-:Y:S01]  /*19c0*/  FMUL R47, R38, R10 ;  /* 0x0000000a262f7220 */ /* 0x020fe20000400000 */
[----:B------:R-:W-:Y:S01]  /*19d0*/  FMUL R3, R3, R38 ;  /* 0x0000002603037220 */ /* 0x000fe20000400000 */
[----:B------:R-:W-:-:S02]  /*19e0*/  IMAD.U32 R10, R21, 0x10000, RZ ;  /* 0x00010000150a7824 */ /* 0x000fc400078e00ff */
[----:B---3--:R-:W-:Y:S01]  /*19f0*/  FFMA R0, R42, R0, R47 ;  /* 0x000000002a007223 */ /* 0x008fe2000000002f */
[----:B------:R-:W-:Y:S01]  /*1a00*/  FFMA R42, R22, R42, R3 ;  /* 0x0000002a162a7223 */ /* 0x000fe20000000003 */
[----:B------:R-:W-:Y:S01]  /*1a10*/  IMAD.U32 R3, R2, 0x10000, RZ ;  /* 0x0001000002037824 */ /* 0x000fe200078e00ff */
[----:B------:R-:W-:Y:S01]  /*1a20*/  FFMA R49, R44, R10, R49 ;  /* 0x0000000a2c317223 */ /* 0x000fe20000000031 */
[----:B------:R-:W-:Y:S02]  /*1a30*/  IMAD.U32 R10, R19, 0x10000, RZ ;  /* 0x00010000130a7824 */ /* 0x000fe400078e00ff */
[----:B------:R-:W-:Y:S01]  /*1a40*/  IMAD.U32 R21, R24, 0x10000, RZ ;  /* 0x0001000018157824 */ /* 0x000fe200078e00ff */
[----:B------:R-:W-:Y:S01]  /*1a50*/  FMUL R15, R46, R15 ;  /* 0x0000000f2e0f7220 */ /* 0x000fe20000400000 */
[----:B------:R-:W-:-:S03]  /*1a60*/  FMUL R46, R17, R46 ;  /* 0x0000002e112e7220 */ /* 0x000fc60000400000 */
[----:B------:R-:W-:Y:S01]  /*1a70*/  FFMA R2, R52, R27, R15 ;  /* 0x0000001b34027223 */ /* 0x000fe2000000000f */
[----:B------:R-:W-:Y:S01]  /*1a80*/  FMUL R5, R43, R5 ;  /* 0x000000052b057220 */ /* 0x000fe20000400000 */
[----:B------:R-:W-:Y:S01]  /*1a90*/  FMUL R43, R14, R43 ;  /* 0x0000002b0e2b7220 */ /* 0x000fe20000400000 */
[----:B------:R-:W-:-:S04]  /*1aa0*/  IMAD.U32 R14, R7, 0x10000, RZ ;  /* 0x00010000070e7824 */ /* 0x000fc800078e00ff */
[----:B------:R-:W-:Y:S01]  /*1ab0*/  FFMA R14, R50, R14, R5 ;  /* 0x0000000e320e7223 */ /* 0x000fe20000000005 */
[----:B------:R-:W-:Y:S01]  /*1ac0*/  FMUL R7, R30, R36 ;  /* 0x000000241e077220 */ /* 0x000fe20000400000 */
[----:B------:R-:W-:Y:S01]  /*1ad0*/  FMUL R30, R29, R30 ;  /* 0x0000001e1d1e7220 */ /* 0x000fe20000400000 */
[----:B------:R-:W-:Y:S02]  /*1ae0*/  IMAD.U32 R5, R28, 0x10000, RZ ;  /* 0x000100001c057824 */ /* 0x000fe400078e00ff */
[----:B------:R-:W-:Y:S01]  /*1af0*/  FFMA R15, R12, R13, R7 ;  /* 0x0000000d0c0f7223 */ /* 0x000fe20000000007 */
[----:B------:R-:W-:Y:S01]  /*1b00*/  FFMA R25, R25, R12, R30 ;  /* 0x0000000c19197223 */ /* 0x000fe2000000001e */
[----:B------:R-:W-:Y:S01]  /*1b10*/  FFMA R3, R48, R3, R35 ;  /* 0x0000000330037223 */ /* 0x000fe20000000023 */
[----:B------:R-:W-:Y:S01]  /*1b20*/  FFMA R9, R9, R48, R18 ;  /* 0x0000003009097223 */ /* 0x000fe20000000012 */
[----:B------:R-:W-:Y:S01]  /*1b30*/  FFMA R52, R21, R52, R46 ;  /* 0x0000003415347223 */ /* 0x000fe2000000002e */
[----:B------:R-:W-:Y:S01]  /*1b40*/  FFMA R20, R50, R20, R43 ;  /* 0x0000001432147223 */ /* 0x000fe2000000002b */
[----:B------:R-:W-:Y:S01]  /*1b50*/  FMUL R12, R54, R33 ;  /* 0x00000021360c7220 */ /* 0x000fe20000400000 */
[----:B------:R-:W-:Y:S01]  /*1b60*/  FMUL R41, R41, R54 ;  /* 0x0000003629297220 */ /* 0x000fe20000400000 */
[----:B------:R-:W-:Y:S01]  /*1b70*/  FMUL R7, R11, R40 ;  /* 0x000000280b077220 */ /* 0x000fe20000400000 */
[----:B------:R-:W-:Y:S01]  /*1b80*/  FMUL R8, R37, R11 ;  /* 0x0000000b25087220 */ /* 0x000fe20000400000 */
[----:B------:R-:W-:Y:S01]  /*1b90*/  FFMA R11, R31, R10, R12 ;  /* 0x0000000a1f0b7223 */ /* 0x000fe2000000000c */
[----:B------:R-:W-:Y:S01]  /*1ba0*/  FFMA R32, R32, R31, R41 ;  /* 0x0000001f20207223 */ /* 0x000fe20000000029 */
[----:B------:R-:W-:Y:S01]  /*1bb0*/  F2FP.BF16.F32.PACK_AB R12, R45, R14 ;  /* 0x0000000e2d0c723e */ /* 0x000fe200000010ff */
[----:B------:R-:W-:Y:S01]  /*1bc0*/  FFMA R16, R6, R39, R7 ;  /* 0x0000002706107223 */ /* 0x000fe20000000007 */
[----:B------:R-:W-:Y:S01]  /*1bd0*/  FFMA R5, R5, R6, R8 ;  /* 0x0000000605057223 */ /* 0x000fe20000000008 */
[----:B------:R-:W-:Y:S01]  /*1be0*/  IMAD.MOV.U32 R7, RZ, RZ, 0x2 ;  /* 0x00000002ff077424 */ /* 0x000fe200078e00ff */
[----:B------:R-:W-:-:S02]  /*1bf0*/  F2FP.BF16.F32.PACK_AB R14, R15, R2 ;  /* 0x000000020f0e723e */ /* 0x000fc400000010ff */
[----:B------:R-:W-:Y:S01]  /*1c00*/  F2FP.BF16.F32.PACK_AB R13, R3, R0 ;  /* 0x00000000030d723e */ /* 0x000fe200000010ff */
[----:B------:R-:W-:Y:S01]  /*1c10*/  IMAD.WIDE R2, R4, R7, c[0x0][0x178] ;  /* 0x00005e0004027625 */ /* 0x000fe200078e0207 */
[----:B------:R-:W-:Y:S02]  /*1c20*/  F2FP.BF16.F32.PACK_AB R15, R16, R11 ;  /* 0x0000000b100f723e */ /* 0x000fe400000010ff */
[----:B------:R-:W-:Y:S02]  /*1c30*/  F2FP.BF16.F32.PACK_AB R9, R9, R42 ;  /* 0x0000002a0909723e */ /* 0x000fe400000010ff */
[----:B------:R-:W-:Y:S02]  /*1c40*/  F2FP.BF16.F32.PACK_AB R8, R49, R20 ;  /* 0x000000143108723e */ /* 0x000fe400000010ff */
[----:B------:R-:W-:Y:S02]  /*1c50*/  F2FP.BF16.F32.PACK_AB R10, R25, R52 ;  /* 0x00000034190a723e */ /* 0x000fe400000010ff */
[----:B------:R-:W-:Y:S01]  /*1c60*/  F2FP.BF16.F32.PACK_AB R11, R5, R32 ;  /* 0x00000020050b723e */ /* 0x000fe200000010ff */
[----:B------:R-:W-:-:S04]  /*1c70*/  IMAD.WIDE R4, R4, R7, c[0x0][0x180] ;  /* 0x0000600004047625 */ /* 0x000fc800078e0207 */
[----:B------:R-:W-:Y:S04]  /*1c80*/  STG.E.128 [R2.64], R8 ;  /* 0x0000000802007986 */ /* 0x000fe8000c101d04 */
[----:B------:R-:W-:Y:S01]  /*1c90*/  STG.E.128 [R4.64], R12 ;  /* 0x0000000c04007986 */ /* 0x000fe2000c101d04 */
[----:B------:R-:W-:Y:S05]  /*1ca0*/  EXIT ;  /* 0x000000000000794d */ /* 0x000fea0003800000 */
.L_x_0:
[----:B------:R-:W-:-:S00]  /*1cb0*/  BRA `(.L_x_0) ;  /* 0xfffffff000007947 */ /* 0x000fc0000383ffff */
[----:B------:R-:W-:-:S00]  /*1cc0*/  NOP ;  /* 0x0000000000007918 */ /* 0x000fc00000000000 */
        /* <DEDUP_REMOVED lines=11> */
.L_x_1:
